	.headerflags	@"EF_CUDA_TEXMODE_UNIFIED EF_CUDA_64BIT_ADDRESS EF_CUDA_ACCELERATORS EF_CUDA_SM90 EF_CUDA_VIRTUAL_SM(EF_CUDA_SM90)"
	.elftype	@"ET_EXEC"


//--------------------- .nv.info                  --------------------------
	.section	.nv.info,"",@"SHT_CUDA_INFO"
	.align	4


	//----- nvinfo : EIATTR_REGCOUNT
	.align		4
        /*0000*/ 	.byte	0x04, 0x2f
        /*0002*/ 	.short	(.L_1 - .L_0)
	.align		4
.L_0:
        /*0004*/ 	.word	index@(triton_poi_fused__unsafe_index_add_convolution_mul_sigmoid_sub_146)
        /*0008*/ 	.word	0x00000018


	//----- nvinfo : EIATTR_MIN_STACK_SIZE
	.align		4
.L_1:
        /*000c*/ 	.byte	0x04, 0x12
        /*000e*/ 	.short	(.L_3 - .L_2)
	.align		4
.L_2:
        /*0010*/ 	.word	index@(triton_poi_fused__unsafe_index_add_convolution_mul_sigmoid_sub_146)
        /*0014*/ 	.word	0x00000000


	//----- nvinfo : EIATTR_FRAME_SIZE
	.align		4
.L_3:
        /*0018*/ 	.byte	0x04, 0x11
        /*001a*/ 	.short	(.L_5 - .L_4)
	.align		4
.L_4:
        /*001c*/ 	.word	index@(triton_poi_fused__unsafe_index_add_convolution_mul_sigmoid_sub_146)
        /*0020*/ 	.word	0x00000000


	//----- nvinfo : EIATTR_MIN_STACK_SIZE
	.align		4
.L_5:
        /*0024*/ 	.byte	0x04, 0x12
        /*0026*/ 	.short	(.L_7 - .L_6)
	.align		4
.L_6:
        /*0028*/ 	.word	index@(triton_poi_fused__unsafe_index_add_convolution_mul_sigmoid_sub_146)
        /*002c*/ 	.word	0x00000000
.L_7:


//--------------------- .nv.info.triton_poi_fused__unsafe_index_add_convolution_mul_sigmoid_sub_146 --------------------------
	.section	.nv.info.triton_poi_fused__unsafe_index_add_convolution_mul_sigmoid_sub_146,"",@"SHT_CUDA_INFO"
	.sectionflags	@""
	.align	4


	//----- nvinfo : EIATTR_CUDA_API_VERSION
	.align		4
        /*0000*/ 	.byte	0x04, 0x37
        /*0002*/ 	.short	(.L_9 - .L_8)
.L_8:
        /*0004*/ 	.word	0x0000007c


	//----- nvinfo : EIATTR_KPARAM_INFO
	.align		4
.L_9:
        /*0008*/ 	.byte	0x04, 0x17
        /*000a*/ 	.short	(.L_11 - .L_10)
.L_10:
        /*000c*/ 	.word	0x00000000
        /*0010*/ 	.short	0x0009
        /*0012*/ 	.short	0x0048
        /*0014*/ 	.byte	0x00, 0xf0, 0x11, 0x00


	//----- nvinfo : EIATTR_KPARAM_INFO
	.align		4
.L_11:
        /*0018*/ 	.byte	0x04, 0x17
        /*001a*/ 	.short	(.L_13 - .L_12)
.L_12:
        /*001c*/ 	.word	0x00000000
        /*0020*/ 	.short	0x0008
        /*0022*/ 	.short	0x0040
        /*0024*/ 	.byte	0x00, 0xf4, 0x21, 0x00


	//----- nvinfo : EIATTR_KPARAM_INFO
	.align		4
.L_13:
        /*0028*/ 	.byte	0x04, 0x17
        /*002a*/ 	.short	(.L_15 - .L_14)
.L_14:
        /*002c*/ 	.word	0x00000000
        /*0030*/ 	.short	0x0007
        /*0032*/ 	.short	0x0038
        /*0034*/ 	.byte	0x00, 0xf4, 0x21, 0x00


	//----- nvinfo : EIATTR_KPARAM_INFO
	.align		4
.L_15:
        /*0038*/ 	.byte	0x04, 0x17
        /*003a*/ 	.short	(.L_17 - .L_16)
.L_16:
        /*003c*/ 	.word	0x00000000
        /*0040*/ 	.short	0x0006
        /*0042*/ 	.short	0x0030
        /*0044*/ 	.byte	0x00, 0xf4, 0x21, 0x00


	//----- nvinfo : EIATTR_KPARAM_INFO
	.align		4
.L_17:
        /*0048*/ 	.byte	0x04, 0x17
        /*004a*/ 	.short	(.L_19 - .L_18)
.L_18:
        /*004c*/ 	.word	0x00000000
        /*0050*/ 	.short	0x0005
        /*0052*/ 	.short	0x0028
        /*0054*/ 	.byte	0x00, 0xf4, 0x21, 0x00


	//----- nvinfo : EIATTR_KPARAM_INFO
	.align		4
.L_19:
        /*0058*/ 	.byte	0x04, 0x17
        /*005a*/ 	.short	(.L_21 - .L_20)
.L_20:
        /*005c*/ 	.word	0x00000000
        /*0060*/ 	.short	0x0004
        /*0062*/ 	.short	0x0020
        /*0064*/ 	.byte	0x00, 0xf4, 0x21, 0x00


	//----- nvinfo : EIATTR_KPARAM_INFO
	.align		4
.L_21:
        /*0068*/ 	.byte	0x04, 0x17
        /*006a*/ 	.short	(.L_23 - .L_22)
.L_22:
        /*006c*/ 	.word	0x00000000
        /*0070*/ 	.short	0x0003
        /*0072*/ 	.short	0x0018
        /*0074*/ 	.byte	0x00, 0xf4, 0x21, 0x00


	//----- nvinfo : EIATTR_KPARAM_INFO
	.align		4
.L_23:
        /*0078*/ 	.byte	0x04, 0x17
        /*007a*/ 	.short	(.L_25 - .L_24)
.L_24:
        /*007c*/ 	.word	0x00000000
        /*0080*/ 	.short	0x0002
        /*0082*/ 	.short	0x0010
        /*0084*/ 	.byte	0x00, 0xf4, 0x21, 0x00


	//----- nvinfo : EIATTR_KPARAM_INFO
	.align		4
.L_25:
        /*0088*/ 	.byte	0x04, 0x17
        /*008a*/ 	.short	(.L_27 - .L_26)
.L_26:
        /*008c*/ 	.word	0x00000000
        /*0090*/ 	.short	0x0001
        /*0092*/ 	.short	0x0008
        /*0094*/ 	.byte	0x00, 0xf4, 0x21, 0x00


	//----- nvinfo : EIATTR_KPARAM_INFO
	.align		4
.L_27:
        /*0098*/ 	.byte	0x04, 0x17
        /*009a*/ 	.short	(.L_29 - .L_28)
.L_28:
        /*009c*/ 	.word	0x00000000
        /*00a0*/ 	.short	0x0000
        /*00a2*/ 	.short	0x0000
        /*00a4*/ 	.byte	0x00, 0xf4, 0x21, 0x00


	//----- nvinfo : EIATTR_SPARSE_MMA_MASK
	.align		4
.L_29:
        /*00a8*/ 	.byte	0x03, 0x50
        /*00aa*/ 	.short	0x0000


	//----- nvinfo : EIATTR_MAXREG_COUNT
	.align		4
        /*00ac*/ 	.byte	0x03, 0x1b
        /*00ae*/ 	.short	0x00ff


	//----- nvinfo : EIATTR_EXIT_INSTR_OFFSETS
	.align		4
        /*00b0*/ 	.byte	0x04, 0x1c
        /*00b2*/ 	.short	(.L_31 - .L_30)


	//   ....[0]....
.L_30:
        /*00b4*/ 	.word	0x000006a0


	//----- nvinfo : EIATTR_REQNTID
	.align		4
.L_31:
        /*00b8*/ 	.byte	0x04, 0x10
        /*00ba*/ 	.short	(.L_33 - .L_32)
.L_32:
        /*00bc*/ 	.word	0x00000080
        /*00c0*/ 	.word	0x00000001
        /*00c4*/ 	.word	0x00000001


	//----- nvinfo : EIATTR_CBANK_PARAM_SIZE
	.align		4
.L_33:
        /*00c8*/ 	.byte	0x03, 0x19
        /*00ca*/ 	.short	0x004c


	//----- nvinfo : EIATTR_PARAM_CBANK
	.align		4
        /*00cc*/ 	.byte	0x04, 0x0a
        /*00ce*/ 	.short	(.L_35 - .L_34)
	.align		4
.L_34:
        /*00d0*/ 	.word	index@(.nv.constant0.triton_poi_fused__unsafe_index_add_convolution_mul_sigmoid_sub_146)
        /*00d4*/ 	.short	0x0210
        /*00d6*/ 	.short	0x004c


	//----- nvinfo : EIATTR_SW_WAR
	.align		4
.L_35:
        /*00d8*/ 	.byte	0x04, 0x36
        /*00da*/ 	.short	(.L_37 - .L_36)
.L_36:
        /*00dc*/ 	.word	0x00000008
.L_37:


//--------------------- .nv.callgraph             --------------------------
	.section	.nv.callgraph,"",@"SHT_CUDA_CALLGRAPH"
	.align	4
	.sectionentsize	8
	.align		4
        /*0000*/ 	.word	0x00000000
	.align		4
        /*0004*/ 	.word	0xffffffff
	.align		4
        /*0008*/ 	.word	0x00000000
	.align		4
        /*000c*/ 	.word	0xfffffffe
	.align		4
        /*0010*/ 	.word	0x00000000
	.align		4
        /*0014*/ 	.word	0xfffffffd
	.align		4
        /*0018*/ 	.word	0x00000000
	.align		4
        /*001c*/ 	.word	0xfffffffc


//--------------------- .text.triton_poi_fused__unsafe_index_add_convolution_mul_sigmoid_sub_146 --------------------------
	.section	.text.triton_poi_fused__unsafe_index_add_convolution_mul_sigmoid_sub_146,"ax",@progbits
	.align	128
        .global         triton_poi_fused__unsafe_index_add_convolution_mul_sigmoid_sub_146
        .type           triton_poi_fused__unsafe_index_add_convolution_mul_sigmoid_sub_146,@function
        .size           triton_poi_fused__unsafe_index_add_convolution_mul_sigmoid_sub_146,(.L_x_1 - triton_poi_fused__unsafe_index_add_convolution_mul_sigmoid_sub_146)
        .other          triton_poi_fused__unsafe_index_add_convolution_mul_sigmoid_sub_146,@"STO_CUDA_ENTRY STV_DEFAULT"
triton_poi_fused__unsafe_index_add_convolution_mul_sigmoid_sub_146:
.text.triton_poi_fused__unsafe_index_add_convolution_mul_sigmoid_sub_146:
[----:B------:R-:W-:Y:S01]  /*0000*/  LDC R1, c[0x0][0x28] ;  /* 0x00000a00ff017b82 */ /* 0x000fe20000000800 */
[----:B------:R-:W1:Y:S07]  /*0010*/  S2R R3, SR_TID.X ;  /* 0x0000000000037919 */ /* 0x000e6e0000002100 */
[----:B------:R-:W2:Y:S01]  /*0020*/  LDC.64 R14, c[0x0][0x218] ;  /* 0x00008600ff0e7b82 */ /* 0x000ea20000000a00 */
[----:B------:R-:W-:Y:S01]  /*0030*/  ULDC.64 UR4, c[0x0][0x208] ;  /* 0x0000820000047ab9 */ /* 0x000fe20000000a00 */
[----:B------:R-:W-:Y:S01]  /*0040*/  ULDC.64 UR6, c[0x0][0x228] ;  /* 0x00008a0000067ab9 */ /* 0x000fe20000000a00 */
[----:B------:R-:W3:Y:S05]  /*0050*/  S2R R6, SR_CTAID.X ;  /* 0x0000000000067919 */ /* 0x000eea0000002500 */
[----:B------:R-:W4:Y:S08]  /*0060*/  LDC.64 R12, c[0x0][0x248] ;  /* 0x00009200ff0c7b82 */ /* 0x000f300000000a00 */
[----:B------:R-:W5:Y:S08]  /*0070*/  LDC.64 R4, c[0x0][0x220] ;  /* 0x00008800ff047b82 */ /* 0x000f700000000a00 */
[----:B------:R-:W5:Y:S01]  /*0080*/  LDC.64 R10, c[0x0][0x238] ;  /* 0x00008e00ff0a7b82 */ /* 0x000f620000000a00 */
[----:B-1----:R-:W-:-:S05]  /*0090*/  LOP3.LUT R3, R3, 0x7f, RZ, 0xc0, !PT ;  /* 0x0000007f03037812 */ /* 0x002fca00078ec0ff */
[----:B---3--:R-:W-:-:S05]  /*00a0*/  IMAD R0, R6, 0x80, R3 ;  /* 0x0000008006007824 */ /* 0x008fca00078e0203 */
[----:B------:R-:W-:-:S04]  /*00b0*/  SHF.R.S32.HI R3, RZ, 0x1f, R0 ;  /* 0x0000001fff037819 */ /* 0x000fc80000011400 */
[----:B------:R-:W-:-:S04]  /*00c0*/  LEA.HI R3, R3, R0, RZ, 0x6 ;  /* 0x0000000003037211 */ /* 0x000fc800078f30ff */
[----:B------:R-:W-:Y:S02]  /*00d0*/  SHF.R.S32.HI R2, RZ, 0x6, R3 ;  /* 0x00000006ff027819 */ /* 0x000fe40000011403 */
[----:B------:R-:W-:Y:S02]  /*00e0*/  LOP3.LUT R3, R3, 0xffffffc0, RZ, 0xc0, !PT ;  /* 0xffffffc003037812 */ /* 0x000fe400078ec0ff */
[----:B------:R-:W-:-:S03]  /*00f0*/  LEA.HI R7, R2, R2, RZ, 0x6 ;  /* 0x0000000202077211 */ /* 0x000fc600078f30ff */
[----:B------:R-:W-:Y:S01]  /*0100*/  IMAD.IADD R3, R0, 0x1, -R3 ;  /* 0x0000000100037824 */ /* 0x000fe200078e0a03 */
[----:B------:R-:W-:-:S05]  /*0110*/  LOP3.LUT R7, R7, 0xffffffc0, RZ, 0xc0, !PT ;  /* 0xffffffc007077812 */ /* 0x000fca00078ec0ff */
[----:B------:R-:W-:-:S04]  /*0120*/  IMAD.IADD R2, R2, 0x1, -R7 ;  /* 0x0000000102027824 */ /* 0x000fc800078e0a07 */
[----:B--2---:R-:W-:-:S05]  /*0130*/  IMAD.WIDE R14, R2, 0x8, R14 ;  /* 0x00000008020e7825 */ /* 0x004fca00078e020e */
[----:B------:R-:W2:Y:S01]  /*0140*/  LDG.E.EL.64 R8, desc[UR4][R14.64] ;  /* 0x000000040e087981 */ /* 0x000ea2000c2e1b00 */
[----:B----4-:R-:W-:-:S04]  /*0150*/  IMAD.WIDE R16, R2, 0x8, R12 ;  /* 0x0000000802107825 */ /* 0x010fc800078e020c */
[C---:B-----5:R-:W-:Y:S02]  /*0160*/  IMAD.WIDE R12, R3.reuse, 0x8, R4 ;  /* 0x00000008030c7825 */ /* 0x060fe400078e0204 */
[----:B------:R-:W3:Y:S02]  /*0170*/  LDG.E.EL.64 R4, desc[UR4][R16.64] ;  /* 0x0000000410047981 */ /* 0x000ee4000c2e1b00 */
[----:B0-----:R-:W-:Y:S02]  /*0180*/  IMAD.WIDE R10, R3, 0x8, R10 ;  /* 0x00000008030a7825 */ /* 0x001fe400078e020a */
[----:B------:R-:W4:Y:S04]  /*0190*/  LDG.E.EL.64 R12, desc[UR4][R12.64] ;  /* 0x000000040c0c7981 */ /* 0x000f28000c2e1b00 */
[----:B------:R-:W5:Y:S01]  /*01a0*/  LDG.E.EL.64 R10, desc[UR4][R10.64] ;  /* 0x000000040a0a7981 */ /* 0x000f62000c2e1b00 */
[----:B--2---:R-:W-:-:S04]  /*01b0*/  SHF.R.U32.HI R7, RZ, 0x1e, R9 ;  /* 0x0000001eff077819 */ /* 0x004fc80000011609 */
[----:B------:R-:W-:-:S04]  /*01c0*/  LOP3.LUT R7, R7, 0x2, RZ, 0xc0, !PT ;  /* 0x0000000207077812 */ /* 0x000fc800078ec0ff */
[----:B------:R-:W-:Y:S02]  /*01d0*/  IADD3 R8, P0, R8, R7, RZ ;  /* 0x0000000708087210 */ /* 0x000fe40007f1e0ff */
[----:B---3--:R-:W-:Y:S02]  /*01e0*/  SHF.R.U32.HI R7, RZ, 0x1e, R5 ;  /* 0x0000001eff077819 */ /* 0x008fe40000011605 */
[----:B----4-:R-:W-:Y:S02]  /*01f0*/  LEA R19, P1, R12, UR6, 0x2 ;  /* 0x000000060c137c11 */ /* 0x010fe4000f8210ff */
[----:B------:R-:W-:Y:S02]  /*0200*/  LOP3.LUT R7, R7, 0x2, RZ, 0xc0, !PT ;  /* 0x0000000207077812 */ /* 0x000fe400078ec0ff */
[----:B------:R-:W-:Y:S02]  /*0210*/  SHF.R.U32.HI R14, RZ, 0x1c, R13 ;  /* 0x0000001cff0e7819 */ /* 0x000fe4000001160d */
[----:B------:R-:W-:-:S02]  /*0220*/  IADD3.X R15, RZ, R9, RZ, P0, !PT ;  /* 0x00000009ff0f7210 */ /* 0x000fc400007fe4ff */
[----:B-----5:R-:W-:Y:S02]  /*0230*/  SHF.R.U32.HI R20, RZ, 0x1c, R11 ;  /* 0x0000001cff147819 */ /* 0x020fe4000001160b */
[----:B------:R-:W-:Y:S02]  /*0240*/  LEA.HI.X R9, R12, UR7, R13, 0x2, P1 ;  /* 0x000000070c097c11 */ /* 0x000fe400088f140d */
[----:B------:R-:W-:Y:S02]  /*0250*/  IADD3 R12, P2, R4, R7, RZ ;  /* 0x00000007040c7210 */ /* 0x000fe40007f5e0ff */
[----:B------:R-:W-:Y:S02]  /*0260*/  SHF.R.S32.HI R13, RZ, 0x18, R6 ;  /* 0x00000018ff0d7819 */ /* 0x000fe40000011406 */
[----:B------:R-:W-:Y:S01]  /*0270*/  LOP3.LUT R14, R14, 0x8, RZ, 0xc0, !PT ;  /* 0x000000080e0e7812 */ /* 0x000fe200078ec0ff */
[----:B------:R-:W-:Y:S01]  /*0280*/  IMAD.X R17, RZ, RZ, R5, P2 ;  /* 0x000000ffff117224 */ /* 0x000fe200010e0605 */
[----:B------:R-:W-:Y:S01]  /*0290*/  LEA R7, P0, R10, UR6, 0x2 ;  /* 0x000000060a077c11 */ /* 0x000fe2000f8010ff */
[----:B------:R-:W0:Y:S01]  /*02a0*/  LDC.64 R4, c[0x0][0x230] ;  /* 0x00008c00ff047b82 */ /* 0x000e220000000a00 */
[----:B------:R-:W-:-:S02]  /*02b0*/  LOP3.LUT R20, R20, 0x8, RZ, 0xc0, !PT ;  /* 0x0000000814147812 */ /* 0x000fc400078ec0ff */
[----:B------:R-:W-:Y:S02]  /*02c0*/  SGXT R13, R13, 0x1 ;  /* 0x000000010d0d781a */ /* 0x000fe40000000200 */
[----:B------:R-:W-:Y:S01]  /*02d0*/  IADD3 R14, P1, R14, R19, RZ ;  /* 0x000000130e0e7210 */ /* 0x000fe20007f3e0ff */
[----:B------:R-:W-:Y:S01]  /*02e0*/  IMAD.SHL.U32 R19, R8, 0x8, RZ ;  /* 0x0000000808137824 */ /* 0x000fe200078e00ff */
[----:B------:R-:W-:Y:S02]  /*02f0*/  LEA.HI.X R10, R10, UR7, R11, 0x2, P0 ;  /* 0x000000070a0a7c11 */ /* 0x000fe400080f140b */
[----:B------:R-:W-:Y:S01]  /*0300*/  IADD3 R20, P0, R20, R7, RZ ;  /* 0x0000000714147210 */ /* 0x000fe20007f1e0ff */
[----:B------:R-:W-:Y:S01]  /*0310*/  IMAD.X R21, RZ, RZ, R9, P1 ;  /* 0x000000ffff157224 */ /* 0x000fe200008e0609 */
[----:B------:R-:W-:Y:S01]  /*0320*/  LEA.HI R13, R13, R0, RZ, 0xc ;  /* 0x000000000d0d7211 */ /* 0x000fe200078f60ff */
[----:B------:R-:W1:Y:S01]  /*0330*/  LDC.64 R6, c[0x0][0x240] ;  /* 0x00009000ff067b82 */ /* 0x000e620000000a00 */
[----:B------:R-:W-:Y:S01]  /*0340*/  SHF.L.U64.HI R11, R8, 0x3, R15 ;  /* 0x00000003080b7819 */ /* 0x000fe2000001020f */
[----:B------:R-:W-:Y:S01]  /*0350*/  IMAD.X R9, RZ, RZ, R10, P0 ;  /* 0x000000ffff097224 */ /* 0x000fe200000e060a */
[----:B------:R-:W-:-:S02]  /*0360*/  SHF.L.U64.HI R18, R12, 0x3, R17 ;  /* 0x000000030c127819 */ /* 0x000fc40000010211 */
[----:B------:R-:W-:Y:S02]  /*0370*/  SHF.L.U32 R15, R12, 0x3, RZ ;  /* 0x000000030c0f7819 */ /* 0x000fe400000006ff */
[----:B------:R-:W-:Y:S02]  /*0380*/  IADD3 R12, P2, R20, R19, RZ ;  /* 0x00000013140c7210 */ /* 0x000fe40007f5e0ff */
[----:B------:R-:W-:Y:S02]  /*0390*/  SHF.R.S32.HI R10, RZ, 0xc, R13 ;  /* 0x0000000cff0a7819 */ /* 0x000fe4000001140d */
[----:B------:R-:W-:Y:S01]  /*03a0*/  IADD3 R16, P1, R19, R14, RZ ;  /* 0x0000000e13107210 */ /* 0x000fe20007f3e0ff */
[----:B------:R-:W-:Y:S01]  /*03b0*/  IMAD.X R13, R9, 0x1, R11, P2 ;  /* 0x00000001090d7824 */ /* 0x000fe200010e060b */
[----:B------:R-:W-:Y:S01]  /*03c0*/  IADD3 R14, P3, R15, R14, RZ ;  /* 0x0000000e0f0e7210 */ /* 0x000fe20007f7e0ff */
[----:B------:R-:W-:Y:S01]  /*03d0*/  IMAD.SHL.U32 R19, R10, 0x4, RZ ;  /* 0x000000040a137824 */ /* 0x000fe200078e00ff */
[----:B------:R-:W-:Y:S01]  /*03e0*/  IADD3 R8, P4, R15, R20, RZ ;  /* 0x000000140f087210 */ /* 0x000fe20007f9e0ff */
[----:B0-----:R-:W2:Y:S01]  /*03f0*/  LDG.E R4, desc[UR4][R4.64] ;  /* 0x0000000404047981 */ /* 0x001ea2000c1e1900 */
[----:B------:R-:W-:Y:S01]  /*0400*/  IADD3.X R17, R11, R21, RZ, P1, !PT ;  /* 0x000000150b117210 */ /* 0x000fe20000ffe4ff */
[----:B------:R-:W-:Y:S01]  /*0410*/  IMAD.X R15, R18, 0x1, R21, P3 ;  /* 0x00000001120f7824 */ /* 0x000fe200018e0615 */
[----:B------:R-:W0:Y:S01]  /*0420*/  LDC.64 R10, c[0x0][0x250] ;  /* 0x00009400ff0a7b82 */ /* 0x000e220000000a00 */
[----:B------:R-:W-:Y:S01]  /*0430*/  IADD3.X R9, R18, R9, RZ, P4, !PT ;  /* 0x0000000912097210 */ /* 0x000fe200027fe4ff */
[----:B------:R-:W-:-:S04]  /*0440*/  IMAD.WIDE R12, R19, 0x4, R12 ;  /* 0x00000004130c7825 */ /* 0x000fc800078e020c */
[C---:B------:R-:W-:Y:S02]  /*0450*/  IMAD.WIDE R16, R19.reuse, 0x4, R16 ;  /* 0x0000000413107825 */ /* 0x040fe400078e0210 */
[----:B------:R-:W2:Y:S02]  /*0460*/  LDG.E.EL R13, desc[UR4][R12.64] ;  /* 0x000000040c0d7981 */ /* 0x000ea4000c2e1900 */
[C---:B------:R-:W-:Y:S02]  /*0470*/  IMAD.WIDE R14, R19.reuse, 0x4, R14 ;  /* 0x00000004130e7825 */ /* 0x040fe400078e020e */
[----:B------:R-:W3:Y:S02]  /*0480*/  LDG.E.EL R17, desc[UR4][R16.64] ;  /* 0x0000000410117981 */ /* 0x000ee4000c2e1900 */
[----:B------:R-:W-:Y:S02]  /*0490*/  IMAD.WIDE R8, R19, 0x4, R8 ;  /* 0x0000000413087825 */ /* 0x000fe400078e0208 */
[----:B------:R-:W4:Y:S02]  /*04a0*/  LDG.E.EL R15, desc[UR4][R14.64] ;  /* 0x000000040e0f7981 */ /* 0x000f24000c2e1900 */
[----:B-1----:R-:W-:-:S02]  /*04b0*/  IMAD.WIDE R6, R3, 0x4, R6 ;  /* 0x0000000403067825 */ /* 0x002fc400078e0206 */
[----:B------:R-:W5:Y:S04]  /*04c0*/  LDG.E.EL R9, desc[UR4][R8.64] ;  /* 0x0000000408097981 */ /* 0x000f68000c2e1900 */
[----:B------:R-:W5:Y:S01]  /*04d0*/  LDG.E.EL R6, desc[UR4][R6.64] ;  /* 0x0000000406067981 */ /* 0x000f62000c2e1900 */
[----:B0-----:R-:W-:-:S06]  /*04e0*/  IMAD.WIDE R10, R2, 0x4, R10 ;  /* 0x00000004020a7825 */ /* 0x001fcc00078e020a */
[----:B------:R-:W5:Y:S01]  /*04f0*/  LDG.E.EL R10, desc[UR4][R10.64] ;  /* 0x000000040a0a7981 */ /* 0x000f62000c2e1900 */
[C---:B--2---:R-:W-:Y:S01]  /*0500*/  FADD R2, R4.reuse, R13 ;  /* 0x0000000d04027221 */ /* 0x044fe20000000000 */
[C---:B---3--:R-:W-:Y:S01]  /*0510*/  FADD R3, R4.reuse, R17 ;  /* 0x0000001104037221 */ /* 0x048fe20000000000 */
[C---:B----4-:R-:W-:Y:S01]  /*0520*/  FADD R19, R4.reuse, R15 ;  /* 0x0000000f04137221 */ /* 0x050fe20000000000 */
[----:B-----5:R-:W-:Y:S02]  /*0530*/  FADD R4, R4, R9 ;  /* 0x0000000904047221 */ /* 0x020fe40000000000 */
[----:B------:R-:W-:Y:S02]  /*0540*/  FADD R2, -R3, R2 ;  /* 0x0000000203027221 */ /* 0x000fe40000000100 */
[----:B------:R-:W-:Y:S02]  /*0550*/  FADD R4, -R19, R4 ;  /* 0x0000000413047221 */ /* 0x000fe40000000100 */
[----:B------:R-:W-:-:S02]  /*0560*/  FFMA R3, R6, R2, R3 ;  /* 0x0000000206037223 */ /* 0x000fc40000000003 */
[----:B------:R-:W-:-:S04]  /*0570*/  FFMA R4, R6, R4, R19 ;  /* 0x0000000406047223 */ /* 0x000fc80000000013 */
[----:B------:R-:W-:-:S04]  /*0580*/  FADD R4, -R3, R4 ;  /* 0x0000000403047221 */ /* 0x000fc80000000100 */
[----:B------:R-:W-:-:S04]  /*0590*/  FFMA R4, R10, R4, R3 ;  /* 0x000000040a047223 */ /* 0x000fc80000000003 */
[----:B------:R-:W-:-:S04]  /*05a0*/  FADD R4, RZ, -R4 ;  /* 0x80000004ff047221 */ /* 0x000fc80000000000 */
[----:B------:R-:W-:-:S05]  /*05b0*/  FMUL R4, R4, 1.4426950216293334961 ;  /* 0x3fb8aa3b04047820 */ /* 0x000fca0000400000 */
[----:B------:R-:W-:-:S13]  /*05c0*/  FSETP.GEU.AND P0, PT, R4, -126, PT ;  /* 0xc2fc00000400780b */ /* 0x000fda0003f0e000 */
[----:B------:R-:W-:-:S04]  /*05d0*/  @!P0 FMUL R4, R4, 0.5 ;  /* 0x3f00000004048820 */ /* 0x000fc80000400000 */
[----:B------:R-:W0:Y:S02]  /*05e0*/  MUFU.EX2 R2, R4 ;  /* 0x0000000400027308 */ /* 0x000e240000000800 */
[----:B0-----:R-:W-:-:S04]  /*05f0*/  @!P0 FMUL R2, R2, R2 ;  /* 0x0000000202028220 */ /* 0x001fc80000400000 */
[----:B------:R-:W-:Y:S02]  /*0600*/  FADD R5, R2, 1 ;  /* 0x3f80000002057421 */ /* 0x000fe40000000000 */
[----:B------:R-:W0:Y:S03]  /*0610*/  LDC.64 R2, c[0x0][0x210] ;  /* 0x00008400ff027b82 */ /* 0x000e260000000a00 */
[----:B------:R-:W-:Y:S01]  /*0620*/  FSETP.GT.AND P0, PT, R5, 8.50705917302346158658e+37, PT ;  /* 0x7e8000000500780b */ /* 0x000fe20003f04000 */
[----:B------:R-:W-:-:S12]  /*0630*/  HFMA2.MMA R6, -RZ, RZ, 1.625, 0 ;  /* 0x3e800000ff067435 */ /* 0x000fd800000001ff */
[----:B------:R-:W-:-:S06]  /*0640*/  @P0 FMUL R5, R5, 0.25 ;  /* 0x3e80000005050820 */ /* 0x000fcc0000400000 */
[----:B------:R-:W1:Y:S01]  /*0650*/  MUFU.RCP R5, R5 ;  /* 0x0000000500057308 */ /* 0x000e620000001000 */
[----:B------:R-:W-:Y:S01]  /*0660*/  FSEL R6, R6, 1, P0 ;  /* 0x3f80000006067808 */ /* 0x000fe20000000000 */
[----:B0-----:R-:W-:-:S04]  /*0670*/  IMAD.WIDE R2, R0, 0x4, R2 ;  /* 0x0000000400027825 */ /* 0x001fc800078e0202 */
[----:B-1----:R-:W-:-:S05]  /*0680*/  FMUL R7, R5, R6 ;  /* 0x0000000605077220 */ /* 0x002fca0000400000 */
[----:B------:R-:W-:Y:S01]  /*0690*/  STG.E desc[UR4][R2.64], R7 ;  /* 0x0000000702007986 */ /* 0x000fe2000c101904 */
[----:B------:R-:W-:Y:S05]  /*06a0*/  EXIT ;  /* 0x000000000000794d */ /* 0x000fea0003800000 */
.L_x_0:
[----:B------:R-:W-:-:S00]  /*06b0*/  BRA `(.L_x_0) ;  /* 0xfffffffc00fc7947 */ /* 0x000fc0000383ffff */
[----:B------:R-:W-:-:S00]  /*06c0*/  NOP ;  /* 0x0000000000007918 */ /* 0x000fc00000000000 */
        /* <DEDUP_REMOVED lines=11> */
.L_x_1:


//--------------------- .nv.constant0.triton_poi_fused__unsafe_index_add_convolution_mul_sigmoid_sub_146 --------------------------
	.section	.nv.constant0.triton_poi_fused__unsafe_index_add_convolution_mul_sigmoid_sub_146,"a",@progbits
	.sectionflags	@""
	.align	4
.nv.constant0.triton_poi_fused__unsafe_index_add_convolution_mul_sigmoid_sub_146:
	.zero		604
